	.headerflags	@"EF_CUDA_TEXMODE_UNIFIED EF_CUDA_64BIT_ADDRESS EF_CUDA_ACCELERATORS EF_CUDA_SM90 EF_CUDA_VIRTUAL_SM(EF_CUDA_SM90)"
	.elftype	@"ET_EXEC"


//--------------------- .nv.info                  --------------------------
	.section	.nv.info,"",@"SHT_CUDA_INFO"
	.align	4


	//----- nvinfo : EIATTR_REGCOUNT
	.align		4
        /*0000*/ 	.byte	0x04, 0x2f
        /*0002*/ 	.short	(.L_1 - .L_0)
	.align		4
.L_0:
        /*0004*/ 	.word	index@(triton_per_fused_mul_sum_0)
        /*0008*/ 	.word	0x00000015


	//----- nvinfo : EIATTR_MIN_STACK_SIZE
	.align		4
.L_1:
        /*000c*/ 	.byte	0x04, 0x12
        /*000e*/ 	.short	(.L_3 - .L_2)
	.align		4
.L_2:
        /*0010*/ 	.word	index@(triton_per_fused_mul_sum_0)
        /*0014*/ 	.word	0x00000000


	//----- nvinfo : EIATTR_FRAME_SIZE
	.align		4
.L_3:
        /*0018*/ 	.byte	0x04, 0x11
        /*001a*/ 	.short	(.L_5 - .L_4)
	.align		4
.L_4:
        /*001c*/ 	.word	index@(triton_per_fused_mul_sum_0)
        /*0020*/ 	.word	0x00000000


	//----- nvinfo : EIATTR_MIN_STACK_SIZE
	.align		4
.L_5:
        /*0024*/ 	.byte	0x04, 0x12
        /*0026*/ 	.short	(.L_7 - .L_6)
	.align		4
.L_6:
        /*0028*/ 	.word	index@(triton_per_fused_mul_sum_0)
        /*002c*/ 	.word	0x00000000
.L_7:


//--------------------- .nv.info.triton_per_fused_mul_sum_0 --------------------------
	.section	.nv.info.triton_per_fused_mul_sum_0,"",@"SHT_CUDA_INFO"
	.sectionflags	@""
	.align	4


	//----- nvinfo : EIATTR_CUDA_API_VERSION
	.align		4
        /*0000*/ 	.byte	0x04, 0x37
        /*0002*/ 	.short	(.L_9 - .L_8)
.L_8:
        /*0004*/ 	.word	0x0000007c


	//----- nvinfo : EIATTR_KPARAM_INFO
	.align		4
.L_9:
        /*0008*/ 	.byte	0x04, 0x17
        /*000a*/ 	.short	(.L_11 - .L_10)
.L_10:
        /*000c*/ 	.word	0x00000000
        /*0010*/ 	.short	0x0006
        /*0012*/ 	.short	0x002c
        /*0014*/ 	.byte	0x00, 0xf0, 0x11, 0x00


	//----- nvinfo : EIATTR_KPARAM_INFO
	.align		4
.L_11:
        /*0018*/ 	.byte	0x04, 0x17
        /*001a*/ 	.short	(.L_13 - .L_12)
.L_12:
        /*001c*/ 	.word	0x00000000
        /*0020*/ 	.short	0x0005
        /*0022*/ 	.short	0x0028
        /*0024*/ 	.byte	0x00, 0xf0, 0x11, 0x00


	//----- nvinfo : EIATTR_KPARAM_INFO
	.align		4
.L_13:
        /*0028*/ 	.byte	0x04, 0x17
        /*002a*/ 	.short	(.L_15 - .L_14)
.L_14:
        /*002c*/ 	.word	0x00000000
        /*0030*/ 	.short	0x0004
        /*0032*/ 	.short	0x0020
        /*0034*/ 	.byte	0x00, 0xf4, 0x21, 0x00


	//----- nvinfo : EIATTR_KPARAM_INFO
	.align		4
.L_15:
        /*0038*/ 	.byte	0x04, 0x17
        /*003a*/ 	.short	(.L_17 - .L_16)
.L_16:
        /*003c*/ 	.word	0x00000000
        /*0040*/ 	.short	0x0003
        /*0042*/ 	.short	0x0018
        /*0044*/ 	.byte	0x00, 0xf4, 0x21, 0x00


	//----- nvinfo : EIATTR_KPARAM_INFO
	.align		4
.L_17:
        /*0048*/ 	.byte	0x04, 0x17
        /*004a*/ 	.short	(.L_19 - .L_18)
.L_18:
        /*004c*/ 	.word	0x00000000
        /*0050*/ 	.short	0x0002
        /*0052*/ 	.short	0x0010
        /*0054*/ 	.byte	0x00, 0xf4, 0x21, 0x00


	//----- nvinfo : EIATTR_KPARAM_INFO
	.align		4
.L_19:
        /*0058*/ 	.byte	0x04, 0x17
        /*005a*/ 	.short	(.L_21 - .L_20)
.L_20:
        /*005c*/ 	.word	0x00000000
        /*0060*/ 	.short	0x0001
        /*0062*/ 	.short	0x0008
        /*0064*/ 	.byte	0x00, 0xf4, 0x21, 0x00


	//----- nvinfo : EIATTR_KPARAM_INFO
	.align		4
.L_21:
        /*0068*/ 	.byte	0x04, 0x17
        /*006a*/ 	.short	(.L_23 - .L_22)
.L_22:
        /*006c*/ 	.word	0x00000000
        /*0070*/ 	.short	0x0000
        /*0072*/ 	.short	0x0000
        /*0074*/ 	.byte	0x00, 0xf4, 0x21, 0x00


	//----- nvinfo : EIATTR_SPARSE_MMA_MASK
	.align		4
.L_23:
        /*0078*/ 	.byte	0x03, 0x50
        /*007a*/ 	.short	0x0000


	//----- nvinfo : EIATTR_MAXREG_COUNT
	.align		4
        /*007c*/ 	.byte	0x03, 0x1b
        /*007e*/ 	.short	0x00ff


	//----- nvinfo : EIATTR_COOP_GROUP_MASK_REGIDS
	.align		4
        /*0080*/ 	.byte	0x04, 0x29
        /*0082*/ 	.short	(.L_25 - .L_24)


	//   ....[0]....
.L_24:
        /*0084*/ 	.word	0xffffffff


	//   ....[1]....
        /*0088*/ 	.word	0xffffffff


	//   ....[2]....
        /*008c*/ 	.word	0xffffffff


	//   ....[3]....
        /*0090*/ 	.word	0xffffffff


	//   ....[4]....
        /*0094*/ 	.word	0xffffffff


	//   ....[5]....
        /*0098*/ 	.word	0xffffffff


	//   ....[6]....
        /*009c*/ 	.word	0xffffffff


	//   ....[7]....
        /*00a0*/ 	.word	0xffffffff


	//   ....[8]....
        /*00a4*/ 	.word	0xffffffff


	//   ....[9]....
        /*00a8*/ 	.word	0xffffffff


	//   ....[10]....
        /*00ac*/ 	.word	0xffffffff


	//   ....[11]....
        /*00b0*/ 	.word	0xffffffff


	//   ....[12]....
        /*00b4*/ 	.word	0xffffffff


	//   ....[13]....
        /*00b8*/ 	.word	0xffffffff


	//   ....[14]....
        /*00bc*/ 	.word	0xffffffff


	//   ....[15]....
        /*00c0*/ 	.word	0xffffffff


	//   ....[16]....
        /*00c4*/ 	.word	0xffffffff


	//   ....[17]....
        /*00c8*/ 	.word	0xffffffff


	//----- nvinfo : EIATTR_COOP_GROUP_INSTR_OFFSETS
	.align		4
.L_25:
        /*00cc*/ 	.byte	0x04, 0x28
        /*00ce*/ 	.short	(.L_27 - .L_26)


	//   ....[0]....
.L_26:
        /*00d0*/ 	.word	0x00000260


	//   ....[1]....
        /*00d4*/ 	.word	0x00000270


	//   ....[2]....
        /*00d8*/ 	.word	0x000002a0


	//   ....[3]....
        /*00dc*/ 	.word	0x000002c0


	//   ....[4]....
        /*00e0*/ 	.word	0x00000310


	//   ....[5]....
        /*00e4*/ 	.word	0x00000320


	//   ....[6]....
        /*00e8*/ 	.word	0x00000340


	//   ....[7]....
        /*00ec*/ 	.word	0x00000350


	//   ....[8]....
        /*00f0*/ 	.word	0x00000390


	//   ....[9]....
        /*00f4*/ 	.word	0x000003a0


	//   ....[10]....
        /*00f8*/ 	.word	0x000003b0


	//   ....[11]....
        /*00fc*/ 	.word	0x00000460


	//   ....[12]....
        /*0100*/ 	.word	0x00000470


	//   ....[13]....
        /*0104*/ 	.word	0x000004a0


	//   ....[14]....
        /*0108*/ 	.word	0x000004f0


	//   ....[15]....
        /*010c*/ 	.word	0x00000530


	//   ....[16]....
        /*0110*/ 	.word	0x000005a0


	//   ....[17]....
        /*0114*/ 	.word	0x00000650


	//----- nvinfo : EIATTR_EXIT_INSTR_OFFSETS
	.align		4
.L_27:
        /*0118*/ 	.byte	0x04, 0x1c
        /*011a*/ 	.short	(.L_29 - .L_28)


	//   ....[0]....
.L_28:
        /*011c*/ 	.word	0x000006b0


	//   ....[1]....
        /*0120*/ 	.word	0x00000700


	//----- nvinfo : EIATTR_REQNTID
	.align		4
.L_29:
        /*0124*/ 	.byte	0x04, 0x10
        /*0126*/ 	.short	(.L_31 - .L_30)
.L_30:
        /*0128*/ 	.word	0x00000040
        /*012c*/ 	.word	0x00000001
        /*0130*/ 	.word	0x00000001


	//----- nvinfo : EIATTR_CBANK_PARAM_SIZE
	.align		4
.L_31:
        /*0134*/ 	.byte	0x03, 0x19
        /*0136*/ 	.short	0x0030


	//----- nvinfo : EIATTR_PARAM_CBANK
	.align		4
        /*0138*/ 	.byte	0x04, 0x0a
        /*013a*/ 	.short	(.L_33 - .L_32)
	.align		4
.L_32:
        /*013c*/ 	.word	index@(.nv.constant0.triton_per_fused_mul_sum_0)
        /*0140*/ 	.short	0x0210
        /*0142*/ 	.short	0x0030


	//----- nvinfo : EIATTR_SW_WAR
	.align		4
.L_33:
        /*0144*/ 	.byte	0x04, 0x36
        /*0146*/ 	.short	(.L_35 - .L_34)
.L_34:
        /*0148*/ 	.word	0x00000008
.L_35:


//--------------------- .nv.callgraph             --------------------------
	.section	.nv.callgraph,"",@"SHT_CUDA_CALLGRAPH"
	.align	4
	.sectionentsize	8
	.align		4
        /*0000*/ 	.word	0x00000000
	.align		4
        /*0004*/ 	.word	0xffffffff
	.align		4
        /*0008*/ 	.word	0x00000000
	.align		4
        /*000c*/ 	.word	0xfffffffe
	.align		4
        /*0010*/ 	.word	0x00000000
	.align		4
        /*0014*/ 	.word	0xfffffffd
	.align		4
        /*0018*/ 	.word	0x00000000
	.align		4
        /*001c*/ 	.word	0xfffffffc


//--------------------- .text.triton_per_fused_mul_sum_0 --------------------------
	.section	.text.triton_per_fused_mul_sum_0,"ax",@progbits
	.sectionflags	@"SHF_BARRIERS=1"
	.align	128
        .global         triton_per_fused_mul_sum_0
        .type           triton_per_fused_mul_sum_0,@function
        .size           triton_per_fused_mul_sum_0,(.L_x_1 - triton_per_fused_mul_sum_0)
        .other          triton_per_fused_mul_sum_0,@"STO_CUDA_ENTRY STV_DEFAULT"
triton_per_fused_mul_sum_0:
.text.triton_per_fused_mul_sum_0:
[----:B------:R-:W0:Y:S02]  /*0000*/  LDC R1, c[0x0][0x28] ;  /* 0x00000a00ff017b82 */ /* 0x000e240000000800 */
[----:B------:R-:W1:Y:S01]  /*0010*/  S2R R13, SR_TID.X ;  /* 0x00000000000d7919 */ /* 0x000e620000002100 */
[----:B------:R-:W2:Y:S01]  /*0020*/  LDC.64 R6, c[0x0][0x210] ;  /* 0x00008400ff067b82 */ /* 0x000ea20000000a00 */
[----:B------:R-:W-:Y:S01]  /*0030*/  HFMA2.MMA R10, -RZ, RZ, 0, 0 ;  /* 0x00000000ff0a7435 */ /* 0x000fe200000001ff */
[----:B------:R-:W-:Y:S01]  /*0040*/  ULDC.64 UR6, c[0x0][0x208] ;  /* 0x0000820000067ab9 */ /* 0x000fe20000000a00 */
[----:B------:R-:W3:Y:S05]  /*0050*/  S2R R0, SR_CTAID.X ;  /* 0x0000000000007919 */ /* 0x000eea0000002500 */
[----:B------:R-:W4:Y:S01]  /*0060*/  LDC.64 R8, c[0x0][0x218] ;  /* 0x00008600ff087b82 */ /* 0x000f220000000a00 */
[----:B-1----:R-:W-:-:S02]  /*0070*/  LOP3.LUT R3, R13, 0x3f, RZ, 0xc0, !PT ;  /* 0x0000003f0d037812 */ /* 0x002fc400078ec0ff */
[C---:B---3--:R-:W-:Y:S02]  /*0080*/  ISETP.GE.AND P1, PT, R0.reuse, 0x4, PT ;  /* 0x000000040000780c */ /* 0x048fe40003f26270 */
[----:B------:R-:W-:-:S05]  /*0090*/  LEA R11, R0, R3, 0x6 ;  /* 0x00000003000b7211 */ /* 0x000fca00078e30ff */
[----:B--2---:R-:W-:-:S06]  /*00a0*/  IMAD.WIDE R6, R11, 0x4, R6 ;  /* 0x000000040b067825 */ /* 0x004fcc00078e0206 */
[----:B------:R1:W2:Y:S01]  /*00b0*/  @!P1 LDG.E R10, desc[UR6][R6.64] ;  /* 0x00000006060a9981 */ /* 0x0002a2000c1e1900 */
[----:B------:R-:W-:Y:S01]  /*00c0*/  MOV R12, RZ ;  /* 0x000000ff000c7202 */ /* 0x000fe20000000f00 */
[----:B----4-:R-:W-:-:S05]  /*00d0*/  IMAD.WIDE R8, R11, 0x4, R8 ;  /* 0x000000040b087825 */ /* 0x010fca00078e0208 */
[----:B------:R-:W3:Y:S01]  /*00e0*/  @!P1 LDG.E R12, desc[UR6][R8.64] ;  /* 0x00000006080c9981 */ /* 0x000ee2000c1e1900 */
[----:B------:R-:W4:Y:S01]  /*00f0*/  S2UR UR5, SR_CgaCtaId ;  /* 0x00000000000579c3 */ /* 0x000f220000008800 */
[C---:B------:R-:W-:Y:S01]  /*0100*/  LOP3.LUT P2, RZ, R13.reuse, 0x1f, RZ, 0xc0, !PT ;  /* 0x0000001f0dff7812 */ /* 0x040fe2000784c0ff */
[----:B-1----:R-:W-:Y:S01]  /*0110*/  HFMA2.MMA R6, -RZ, RZ, 1.625, 0 ;  /* 0x3e800000ff067435 */ /* 0x002fe200000001ff */
[----:B------:R-:W-:Y:S01]  /*0120*/  UMOV UR4, 0x400 ;  /* 0x0000040000047882 */ /* 0x000fe20000000000 */
[----:B------:R-:W-:Y:S01]  /*0130*/  ISETP.GE.AND P3, PT, R13, 0x2, PT ;  /* 0x000000020d00780c */ /* 0x000fe20003f66270 */
[----:B----4-:R-:W-:Y:S01]  /*0140*/  UPRMT UR4, UR5, 0x654, UR4 ;  /* 0x0000065405047896 */ /* 0x010fe20008000004 */
[----:B--2---:R-:W-:-:S05]  /*0150*/  SEL R10, R10, RZ, !P1 ;  /* 0x000000ff0a0a7207 */ /* 0x004fca0004800000 */
[----:B------:R-:W-:Y:S01]  /*0160*/  FADD R10, RZ, -R10 ;  /* 0x8000000aff0a7221 */ /* 0x000fe20000000000 */
[----:B---3--:R-:W-:-:S03]  /*0170*/  SEL R8, R12, RZ, !P1 ;  /* 0x000000ff0c087207 */ /* 0x008fc60004800000 */
[----:B------:R-:W-:-:S05]  /*0180*/  FMUL R10, R10, 1.4426950216293334961 ;  /* 0x3fb8aa3b0a0a7820 */ /* 0x000fca0000400000 */
[----:B------:R-:W-:-:S13]  /*0190*/  FSETP.GEU.AND P0, PT, R10, -126, PT ;  /* 0xc2fc00000a00780b */ /* 0x000fda0003f0e000 */
[----:B------:R-:W-:-:S04]  /*01a0*/  @!P0 FMUL R10, R10, 0.5 ;  /* 0x3f0000000a0a8820 */ /* 0x000fc80000400000 */
[----:B------:R-:W1:Y:S02]  /*01b0*/  MUFU.EX2 R11, R10 ;  /* 0x0000000a000b7308 */ /* 0x000e640000000800 */
[----:B-1----:R-:W-:-:S04]  /*01c0*/  @!P0 FMUL R11, R11, R11 ;  /* 0x0000000b0b0b8220 */ /* 0x002fc80000400000 */
[----:B------:R-:W-:-:S05]  /*01d0*/  FADD R11, R11, 1 ;  /* 0x3f8000000b0b7421 */ /* 0x000fca0000000000 */
[----:B------:R-:W-:-:S04]  /*01e0*/  FSETP.GT.AND P0, PT, R11, 8.50705917302346158658e+37, PT ;  /* 0x7e8000000b00780b */ /* 0x000fc80003f04000 */
[----:B------:R-:W-:-:S09]  /*01f0*/  FSEL R6, R6, 1, P0 ;  /* 0x3f80000006067808 */ /* 0x000fd20000000000 */
[----:B------:R-:W-:-:S06]  /*0200*/  @P0 FMUL R11, R11, 0.25 ;  /* 0x3e8000000b0b0820 */ /* 0x000fcc0000400000 */
[----:B------:R-:W1:Y:S02]  /*0210*/  MUFU.RCP R11, R11 ;  /* 0x0000000b000b7308 */ /* 0x000e640000001000 */
[----:B-1----:R-:W-:-:S04]  /*0220*/  FMUL R15, R11, R6 ;  /* 0x000000060b0f7220 */ /* 0x002fc80000400000 */
[----:B------:R-:W-:Y:S01]  /*0230*/  FMUL R6, R8, R15 ;  /* 0x0000000f08067220 */ /* 0x000fe20000400000 */
[----:B------:R-:W-:-:S04]  /*0240*/  FSEL R11, R15, RZ, !P1 ;  /* 0x000000ff0f0b7208 */ /* 0x000fc80004800000 */
[----:B------:R-:W-:Y:S01]  /*0250*/  FSEL R6, R6, RZ, !P1 ;  /* 0x000000ff06067208 */ /* 0x000fe20004800000 */
[----:B------:R-:W1:Y:S04]  /*0260*/  SHFL.BFLY PT, R14, R11, 0x10, 0x1f ;  /* 0x0e001f000b0e7f89 */ /* 0x000e6800000e0000 */
[----:B------:R-:W2:Y:S01]  /*0270*/  SHFL.BFLY PT, R7, R6, 0x10, 0x1f ;  /* 0x0e001f0006077f89 */ /* 0x000ea200000e0000 */
[----:B-1----:R-:W-:Y:S01]  /*0280*/  FADD R14, R11, R14 ;  /* 0x0000000e0b0e7221 */ /* 0x002fe20000000000 */
[----:B--2---:R-:W-:-:S04]  /*0290*/  FADD R7, R6, R7 ;  /* 0x0000000706077221 */ /* 0x004fc80000000000 */
[----:B------:R-:W1:Y:S01]  /*02a0*/  SHFL.BFLY PT, R15, R14, 0x8, 0x1f ;  /* 0x0d001f000e0f7f89 */ /* 0x000e6200000e0000 */
[----:B------:R-:W-:-:S03]  /*02b0*/  SHF.R.U32.HI R6, RZ, 0x3, R13 ;  /* 0x00000003ff067819 */ /* 0x000fc6000001160d */
[----:B------:R-:W2:Y:S01]  /*02c0*/  SHFL.BFLY PT, R10, R7, 0x8, 0x1f ;  /* 0x0d001f00070a7f89 */ /* 0x000ea200000e0000 */
[----:B-1----:R-:W-:Y:S01]  /*02d0*/  FADD R15, R14, R15 ;  /* 0x0000000f0e0f7221 */ /* 0x002fe20000000000 */
[----:B------:R-:W-:Y:S02]  /*02e0*/  FSEL R14, R8, RZ, !P1 ;  /* 0x000000ff080e7208 */ /* 0x000fe40004800000 */
[----:B------:R-:W-:Y:S01]  /*02f0*/  ISETP.EQ.AND P1, PT, R3, RZ, !P1 ;  /* 0x000000ff0300720c */ /* 0x000fe20004f22270 */
[----:B--2---:R-:W-:Y:S02]  /*0300*/  FADD R10, R7, R10 ;  /* 0x0000000a070a7221 */ /* 0x004fe40000000000 */
[----:B------:R-:W-:Y:S04]  /*0310*/  SHFL.BFLY PT, R11, R14, 0x10, 0x1f ;  /* 0x0e001f000e0b7f89 */ /* 0x000fe800000e0000 */
[----:B------:R-:W1:Y:S02]  /*0320*/  SHFL.BFLY PT, R9, R10, 0x4, 0x1f ;  /* 0x0c801f000a097f89 */ /* 0x000e6400000e0000 */
[----:B-1----:R-:W-:-:S02]  /*0330*/  FADD R9, R10, R9 ;  /* 0x000000090a097221 */ /* 0x002fc40000000000 */
[----:B------:R-:W1:Y:S04]  /*0340*/  SHFL.BFLY PT, R10, R15, 0x4, 0x1f ;  /* 0x0c801f000f0a7f89 */ /* 0x000e6800000e0000 */
[----:B------:R-:W2:Y:S01]  /*0350*/  SHFL.BFLY PT, R12, R9, 0x2, 0x1f ;  /* 0x0c401f00090c7f89 */ /* 0x000ea200000e0000 */
[----:B-1----:R-:W-:Y:S01]  /*0360*/  FADD R10, R15, R10 ;  /* 0x0000000a0f0a7221 */ /* 0x002fe20000000000 */
[----:B------:R-:W-:Y:S01]  /*0370*/  FADD R15, R14, R11 ;  /* 0x0000000b0e0f7221 */ /* 0x000fe20000000000 */
[----:B--2---:R-:W-:-:S03]  /*0380*/  FADD R12, R9, R12 ;  /* 0x0000000c090c7221 */ /* 0x004fc60000000000 */
[----:B------:R-:W-:Y:S04]  /*0390*/  SHFL.BFLY PT, R9, R10, 0x2, 0x1f ;  /* 0x0c401f000a097f89 */ /* 0x000fe800000e0000 */
[----:B------:R-:W1:Y:S04]  /*03a0*/  SHFL.BFLY PT, R7, R12, 0x1, 0x1f ;  /* 0x0c201f000c077f89 */ /* 0x000e6800000e0000 */
[----:B------:R-:W2:Y:S01]  /*03b0*/  SHFL.BFLY PT, R16, R15, 0x8, 0x1f ;  /* 0x0d001f000f107f89 */ /* 0x000ea200000e0000 */
[----:B-1----:R-:W-:Y:S01]  /*03c0*/  FADD R18, R12, R7 ;  /* 0x000000070c127221 */ /* 0x002fe20000000000 */
[----:B------:R-:W-:Y:S01]  /*03d0*/  LOP3.LUT R7, R6, 0x4, RZ, 0xc0, !PT ;  /* 0x0000000406077812 */ /* 0x000fe200078ec0ff */
[----:B------:R-:W-:Y:S01]  /*03e0*/  FADD R12, R10, R9 ;  /* 0x000000090a0c7221 */ /* 0x000fe20000000000 */
[----:B------:R-:W-:Y:S01]  /*03f0*/  LEA R6, R13, UR4, 0x2 ;  /* 0x000000040d067c11 */ /* 0x000fe2000f8e10ff */
[----:B--2---:R-:W-:Y:S01]  /*0400*/  FADD R16, R15, R16 ;  /* 0x000000100f107221 */ /* 0x004fe20000000000 */
[----:B------:R-:W-:Y:S01]  /*0410*/  LOP3.LUT R9, R13, 0x1, RZ, 0xc0, !PT ;  /* 0x000000010d097812 */ /* 0x000fe200078ec0ff */
[----:B------:R-:W-:Y:S01]  /*0420*/  @!P2 STS [R7+UR4], R18 ;  /* 0x000000120700a988 */ /* 0x000fe20008000804 */
[----:B------:R-:W-:Y:S02]  /*0430*/  BAR.SYNC.DEFER_BLOCKING 0x0 ;  /* 0x0000000000007b1d */ /* 0x000fe40000010000 */
[----:B------:R-:W-:-:S04]  /*0440*/  ISETP.NE.U32.AND P0, PT, R9, 0x1, PT ;  /* 0x000000010900780c */ /* 0x000fc80003f05070 */
[----:B------:R-:W-:Y:S01]  /*0450*/  ISETP.LT.AND P0, PT, R13, 0x2, P0 ;  /* 0x000000020d00780c */ /* 0x000fe20000701270 */
[----:B------:R-:W1:Y:S04]  /*0460*/  SHFL.BFLY PT, R11, R12, 0x1, 0x1f ;  /* 0x0c201f000c0b7f89 */ /* 0x000e6800000e0000 */
[----:B------:R-:W-:Y:S04]  /*0470*/  SHFL.BFLY PT, R13, R16, 0x4, 0x1f ;  /* 0x0c801f00100d7f89 */ /* 0x000fe800000e0000 */
[----:B------:R-:W2:Y:S01]  /*0480*/  @!P3 LDS R5, [R6] ;  /* 0x000000000605b984 */ /* 0x000ea20000000800 */
[----:B-1----:R-:W-:-:S03]  /*0490*/  FADD R14, R12, R11 ;  /* 0x0000000b0c0e7221 */ /* 0x002fc60000000000 */
[----:B--2---:R-:W1:Y:S02]  /*04a0*/  SHFL.BFLY PT, R8, R5, 0x1, 0x1f ;  /* 0x0c201f0005087f89 */ /* 0x004e6400000e0000 */
[----:B-1----:R-:W-:Y:S01]  /*04b0*/  FADD R9, R5, R8 ;  /* 0x0000000805097221 */ /* 0x002fe20000000000 */
[----:B------:R-:W-:-:S04]  /*04c0*/  FADD R8, R16, R13 ;  /* 0x0000000d10087221 */ /* 0x000fc80000000000 */
[----:B------:R-:W-:Y:S01]  /*04d0*/  @P0 STS [R6], R9 ;  /* 0x0000000906000388 */ /* 0x000fe20000000800 */
[----:B------:R-:W-:Y:S06]  /*04e0*/  BAR.SYNC.DEFER_BLOCKING 0x0 ;  /* 0x0000000000007b1d */ /* 0x000fec0000010000 */
[----:B------:R-:W1:Y:S04]  /*04f0*/  SHFL.BFLY PT, R5, R8, 0x2, 0x1f ;  /* 0x0c401f0008057f89 */ /* 0x000e6800000e0000 */
[----:B------:R-:W-:Y:S01]  /*0500*/  LDS R11, [UR4] ;  /* 0x00000004ff0b7984 */ /* 0x000fe20008000800 */
[----:B------:R-:W-:Y:S01]  /*0510*/  BAR.SYNC.DEFER_BLOCKING 0x0 ;  /* 0x0000000000007b1d */ /* 0x000fe20000010000 */
[----:B-1----:R-:W-:-:S05]  /*0520*/  FADD R10, R8, R5 ;  /* 0x00000005080a7221 */ /* 0x002fca0000000000 */
[----:B------:R-:W1:Y:S04]  /*0530*/  SHFL.BFLY PT, R9, R10, 0x1, 0x1f ;  /* 0x0c201f000a097f89 */ /* 0x000e6800000e0000 */
[----:B------:R-:W-:Y:S01]  /*0540*/  @!P2 STS [R7+UR4], R14 ;  /* 0x0000000e0700a988 */ /* 0x000fe20008000804 */
[----:B------:R-:W-:Y:S01]  /*0550*/  BAR.SYNC.DEFER_BLOCKING 0x0 ;  /* 0x0000000000007b1d */ /* 0x000fe20000010000 */
[----:B-1----:R-:W-:-:S07]  /*0560*/  FADD R12, R10, R9 ;  /* 0x000000090a0c7221 */ /* 0x002fce0000000000 */
[----:B------:R-:W1:Y:S01]  /*0570*/  LDC.64 R8, c[0x0][0x228] ;  /* 0x00008a00ff087b82 */ /* 0x000e620000000a00 */
[----:B------:R-:W2:Y:S01]  /*0580*/  @!P3 LDS R4, [R6] ;  /* 0x000000000604b984 */ /* 0x000ea20000000800 */
[----:B-1----:R-:W-:-:S03]  /*0590*/  IMAD.WIDE R8, R0, 0x4, R8 ;  /* 0x0000000400087825 */ /* 0x002fc600078e0208 */
[----:B--2---:R-:W1:Y:S02]  /*05a0*/  SHFL.BFLY PT, R5, R4, 0x1, 0x1f ;  /* 0x0c201f0004057f89 */ /* 0x004e6400000e0000 */
[----:B-1----:R-:W-:Y:S02]  /*05b0*/  FADD R13, R4, R5 ;  /* 0x00000005040d7221 */ /* 0x002fe40000000000 */
[----:B------:R-:W1:Y:S03]  /*05c0*/  LDC.64 R4, c[0x0][0x220] ;  /* 0x00008800ff047b82 */ /* 0x000e660000000a00 */
[----:B------:R-:W-:Y:S05]  /*05d0*/  @P0 STS [R6], R13 ;  /* 0x0000000d06000388 */ /* 0x000fea0000000800 */
[----:B------:R-:W-:Y:S01]  /*05e0*/  BAR.SYNC.DEFER_BLOCKING 0x0 ;  /* 0x0000000000007b1d */ /* 0x000fe20000010000 */
[----:B-1----:R-:W-:-:S05]  /*05f0*/  IMAD.WIDE R4, R0, 0x4, R4 ;  /* 0x0000000400047825 */ /* 0x002fca00078e0204 */
[----:B------:R-:W-:Y:S02]  /*0600*/  LDS R15, [UR4] ;  /* 0x00000004ff0f7984 */ /* 0x000fe40008000800 */
[----:B------:R-:W-:Y:S06]  /*0610*/  BAR.SYNC.DEFER_BLOCKING 0x0 ;  /* 0x0000000000007b1d */ /* 0x000fec0000010000 */
[----:B------:R-:W-:Y:S02]  /*0620*/  @!P2 STS [R7+UR4], R12 ;  /* 0x0000000c0700a988 */ /* 0x000fe40008000804 */
[----:B------:R-:W-:Y:S06]  /*0630*/  BAR.SYNC.DEFER_BLOCKING 0x0 ;  /* 0x0000000000007b1d */ /* 0x000fec0000010000 */
[----:B------:R-:W1:Y:S04]  /*0640*/  @!P3 LDS R2, [R6] ;  /* 0x000000000602b984 */ /* 0x000e680000000800 */
[----:B-1----:R-:W1:Y:S02]  /*0650*/  SHFL.BFLY PT, R17, R2, 0x1, 0x1f ;  /* 0x0c201f0002117f89 */ /* 0x002e6400000e0000 */
[----:B-1----:R-:W-:-:S05]  /*0660*/  FADD R17, R2, R17 ;  /* 0x0000001102117221 */ /* 0x002fca0000000000 */
[----:B------:R1:W-:Y:S01]  /*0670*/  @P0 STS [R6], R17 ;  /* 0x0000001106000388 */ /* 0x0003e20000000800 */
[----:B------:R-:W-:Y:S06]  /*0680*/  BAR.SYNC.DEFER_BLOCKING 0x0 ;  /* 0x0000000000007b1d */ /* 0x000fec0000010000 */
[----:B------:R1:W-:Y:S04]  /*0690*/  @P1 STG.E desc[UR6][R4.64], R11 ;  /* 0x0000000b04001986 */ /* 0x0003e8000c101906 */
[----:B------:R1:W-:Y:S01]  /*06a0*/  @P1 STG.E desc[UR6][R8.64], R15 ;  /* 0x0000000f08001986 */ /* 0x0003e2000c101906 */
[----:B------:R-:W-:Y:S05]  /*06b0*/  @!P1 EXIT ;  /* 0x000000000000994d */ /* 0x000fea0003800000 */
[----:B-1----:R-:W0:Y:S01]  /*06c0*/  LDS R5, [UR4] ;  /* 0x00000004ff057984 */ /* 0x002e220008000800 */
[----:B------:R-:W1:Y:S02]  /*06d0*/  LDC.64 R2, c[0x0][0x230] ;  /* 0x00008c00ff027b82 */ /* 0x000e640000000a00 */
[----:B-1----:R-:W-:-:S05]  /*06e0*/  IMAD.WIDE R2, R0, 0x4, R2 ;  /* 0x0000000400027825 */ /* 0x002fca00078e0202 */
[----:B0-----:R-:W-:Y:S01]  /*06f0*/  STG.E desc[UR6][R2.64], R5 ;  /* 0x0000000502007986 */ /* 0x001fe2000c101906 */
[----:B------:R-:W-:Y:S05]  /*0700*/  EXIT ;  /* 0x000000000000794d */ /* 0x000fea0003800000 */
.L_x_0:
[----:B------:R-:W-:-:S00]  /*0710*/  BRA `(.L_x_0) ;  /* 0xfffffffc00fc7947 */ /* 0x000fc0000383ffff */
[----:B------:R-:W-:-:S00]  /*0720*/  NOP ;  /* 0x0000000000007918 */ /* 0x000fc00000000000 */
        /* <DEDUP_REMOVED lines=13> */
.L_x_1:


//--------------------- .nv.shared.triton_per_fused_mul_sum_0 --------------------------
	.section	.nv.shared.triton_per_fused_mul_sum_0,"aw",@nobits
	.sectionflags	@""
	.align	16
	.zero		1024


//--------------------- .nv.constant0.triton_per_fused_mul_sum_0 --------------------------
	.section	.nv.constant0.triton_per_fused_mul_sum_0,"a",@progbits
	.sectionflags	@""
	.align	4
.nv.constant0.triton_per_fused_mul_sum_0:
	.zero		576
